//
// Generated by NVIDIA NVVM Compiler
//
// Compiler Build ID: CL-36424714
// Cuda compilation tools, release 13.0, V13.0.88
// Based on NVVM 20.0.0
//

.version 9.0
.target sm_100
.address_size 64

	// .globl	_Z16initializeKernelPfi

.visible .entry _Z16initializeKernelPfi(
	.param .u64 .ptr .align 1 _Z16initializeKernelPfi_param_0,
	.param .u32 _Z16initializeKernelPfi_param_1
)
{
	.reg .pred 	%p<2>;
	.reg .b32 	%r<6>;
	.reg .b32 	%f<2>;
	.reg .b64 	%rd<5>;

	ld.param.u64 	%rd1, [_Z16initializeKernelPfi_param_0];
	ld.param.u32 	%r2, [_Z16initializeKernelPfi_param_1];
	mov.u32 	%r3, %tid.x;
	mov.u32 	%r4, %ntid.x;
	mov.u32 	%r5, %ctaid.x;
	mad.lo.s32 	%r1, %r4, %r5, %r3;
	setp.ge.s32 	%p1, %r1, %r2;
	@%p1 bra 	$L__BB0_2;
	cvta.to.global.u64 	%rd2, %rd1;
	cvt.rn.f32.s32 	%f1, %r1;
	mul.wide.s32 	%rd3, %r1, 4;
	add.s64 	%rd4, %rd2, %rd3;
	st.global.f32 	[%rd4], %f1;
$L__BB0_2:
	ret;

}


// ===== COMPILED SASS (sm_100) =====

	.target	sm_100

	.elftype	@"ET_EXEC"


//--------------------- .note.nv.tkinfo           --------------------------
	.section	.note.nv.tkinfo,"",@"SHT_NOTE"
	.sectionflags	@"SHF_NOTE_NV_TKINFO"
	.tkinfo
        /*0018*/ 	.word	0x00000002
        /*0030*/ 	.string	""
        /*0030*/ 	.string	"ptxas"
        /*0030*/ 	.string	"Cuda compilation tools, release 13.0, V13.0.88"
        /*0030*/ 	.string	"Build cuda_13.0.r13.0/compiler.36424714_0"
        /*0030*/ 	.string	"-arch sm_100 -m 64 "



//--------------------- .note.nv.cuinfo           --------------------------
	.section	.note.nv.cuinfo,"",@"SHT_NOTE"
	.sectionflags	@"SHF_NOTE_NV_CUINFO"
        /*0018*/ 	.short	0x0002
        /*001a*/ 	.short	0x0064
        /*001c*/ 	.short	0x0082
	.zero		2


//--------------------- .nv.info                  --------------------------
	.section	.nv.info,"",@"SHT_CUDA_INFO"
	.align	4


	//----- nvinfo : EIATTR_REGCOUNT
	.align		4
        /*0000*/ 	.byte	0x04, 0x2f
        /*0002*/ 	.short	(.L_1 - .L_0)
	.align		4
.L_0:
        /*0004*/ 	.word	index@(_Z16initializeKernelPfi)
        /*0008*/ 	.word	0x0000000a


	//----- nvinfo : EIATTR_FRAME_SIZE
	.align		4
.L_1:
        /*000c*/ 	.byte	0x04, 0x11
        /*000e*/ 	.short	(.L_3 - .L_2)
	.align		4
.L_2:
        /*0010*/ 	.word	index@(_Z16initializeKernelPfi)
        /*0014*/ 	.word	0x00000000


	//----- nvinfo : EIATTR_MIN_STACK_SIZE
	.align		4
.L_3:
        /*0018*/ 	.byte	0x04, 0x12
        /*001a*/ 	.short	(.L_5 - .L_4)
	.align		4
.L_4:
        /*001c*/ 	.word	index@(_Z16initializeKernelPfi)
        /*0020*/ 	.word	0x00000000
.L_5:


//--------------------- .nv.compat                --------------------------
	.section	.nv.compat,"",@"SHT_CUDA_COMPAT_INFO"
	.align	4
        /*0000*/ 	.byte	0x02, 0x09, 0x00, 0x00, 0x02, 0x02, 0x01, 0x00, 0x02, 0x05, 0x05, 0x00, 0x03, 0x07, 0x01, 0x01
        /*0010*/ 	.byte	0x02, 0x03, 0x00, 0x00, 0x02, 0x06, 0x01, 0x00, 0x04, 0x0b, 0x08, 0x00, 0x09, 0x00, 0x00, 0x00
        /*0020*/ 	.byte	0x00, 0x00, 0x00, 0x00


//--------------------- .nv.info._Z16initializeKernelPfi --------------------------
	.section	.nv.info._Z16initializeKernelPfi,"",@"SHT_CUDA_INFO"
	.sectionflags	@""
	.align	4


	//----- nvinfo : EIATTR_CUDA_API_VERSION
	.align		4
        /*0000*/ 	.byte	0x04, 0x37
        /*0002*/ 	.short	(.L_7 - .L_6)
.L_6:
        /*0004*/ 	.word	0x00000082


	//----- nvinfo : EIATTR_KPARAM_INFO
	.align		4
.L_7:
        /*0008*/ 	.byte	0x04, 0x17
        /*000a*/ 	.short	(.L_9 - .L_8)
.L_8:
        /*000c*/ 	.word	0x00000000
        /*0010*/ 	.short	0x0001
        /*0012*/ 	.short	0x0008
        /*0014*/ 	.byte	0x00, 0xf0, 0x11, 0x00


	//----- nvinfo : EIATTR_KPARAM_INFO
	.align		4
.L_9:
        /*0018*/ 	.byte	0x04, 0x17
        /*001a*/ 	.short	(.L_11 - .L_10)
.L_10:
        /*001c*/ 	.word	0x00000000
        /*0020*/ 	.short	0x0000
        /*0022*/ 	.short	0x0000
        /*0024*/ 	.byte	0x00, 0xf5, 0x21, 0x00


	//----- nvinfo : EIATTR_SPARSE_MMA_MASK
	.align		4
.L_11:
        /*0028*/ 	.byte	0x03, 0x50
        /*002a*/ 	.short	0x0000


	//----- nvinfo : EIATTR_MAXREG_COUNT
	.align		4
        /*002c*/ 	.byte	0x03, 0x1b
        /*002e*/ 	.short	0x00ff


	//----- nvinfo : EIATTR_MERCURY_ISA_VERSION
	.align		4
        /*0030*/ 	.byte	0x03, 0x5f
        /*0032*/ 	.short	0x0101


	//----- nvinfo : EIATTR_VRC_CTA_INIT_COUNT
	.align		4
        /*0034*/ 	.byte	0x02, 0x4a
	.zero		1
	.zero		1


	//----- nvinfo : EIATTR_EXIT_INSTR_OFFSETS
	.align		4
        /*0038*/ 	.byte	0x04, 0x1c
        /*003a*/ 	.short	(.L_13 - .L_12)


	//   ....[0]....
.L_12:
        /*003c*/ 	.word	0x00000070


	//   ....[1]....
        /*0040*/ 	.word	0x000000d0


	//----- nvinfo : EIATTR_CBANK_PARAM_SIZE
	.align		4
.L_13:
        /*0044*/ 	.byte	0x03, 0x19
        /*0046*/ 	.short	0x000c


	//----- nvinfo : EIATTR_PARAM_CBANK
	.align		4
        /*0048*/ 	.byte	0x04, 0x0a
        /*004a*/ 	.short	(.L_15 - .L_14)
	.align		4
.L_14:
        /*004c*/ 	.word	index@(.nv.constant0._Z16initializeKernelPfi)
        /*0050*/ 	.short	0x0380
        /*0052*/ 	.short	0x000c


	//----- nvinfo : EIATTR_SW_WAR
	.align		4
.L_15:
        /*0054*/ 	.byte	0x04, 0x36
        /*0056*/ 	.short	(.L_17 - .L_16)
.L_16:
        /*0058*/ 	.word	0x00000008
.L_17:


//--------------------- .nv.callgraph             --------------------------
	.section	.nv.callgraph,"",@"SHT_CUDA_CALLGRAPH"
	.align	4
	.sectionentsize	8
	.align		4
        /*0000*/ 	.word	0x00000000
	.align		4
        /*0004*/ 	.word	0xffffffff
	.align		4
        /*0008*/ 	.word	0x00000000
	.align		4
        /*000c*/ 	.word	0xfffffffe
	.align		4
        /*0010*/ 	.word	0x00000000
	.align		4
        /*0014*/ 	.word	0xfffffffd
	.align		4
        /*0018*/ 	.word	0x00000000
	.align		4
        /*001c*/ 	.word	0xfffffffc


//--------------------- .text._Z16initializeKernelPfi --------------------------
	.section	.text._Z16initializeKernelPfi,"ax",@progbits
	.align	128
        .global         _Z16initializeKernelPfi
        .type           _Z16initializeKernelPfi,@function
        .size           _Z16initializeKernelPfi,(.L_x_1 - _Z16initializeKernelPfi)
        .other          _Z16initializeKernelPfi,@"STO_CUDA_ENTRY STV_DEFAULT"
_Z16initializeKernelPfi:
.text._Z16initializeKernelPfi:
[----:B------:R-:W-:Y:S01]  /*0000*/  LDC R1, c[0x0][0x37c] ;  /* 0x0000df00ff017b82 */ /* 0x000fe20000000800 */
[----:B------:R-:W0:Y:S01]  /*0010*/  S2R R5, SR_TID.X ;  /* 0x0000000000057919 */ /* 0x000e220000002100 */
[----:B------:R-:W0:Y:S01]  /*0020*/  LDCU UR4, c[0x0][0x360] ;  /* 0x00006c00ff0477ac */ /* 0x000e220008000800 */
[----:B------:R-:W0:Y:S01]  /*0030*/  S2R R0, SR_CTAID.X ;  /* 0x0000000000007919 */ /* 0x000e220000002500 */
[----:B------:R-:W1:Y:S01]  /*0040*/  LDCU UR5, c[0x0][0x388] ;  /* 0x00007100ff0577ac */ /* 0x000e620008000800 */
[----:B0-----:R-:W-:-:S05]  /*0050*/  IMAD R5, R0, UR4, R5 ;  /* 0x0000000400057c24 */ /* 0x001fca000f8e0205 */
[----:B-1----:R-:W-:-:S13]  /*0060*/  ISETP.GE.AND P0, PT, R5, UR5, PT ;  /* 0x0000000505007c0c */ /* 0x002fda000bf06270 */
[----:B------:R-:W-:Y:S05]  /*0070*/  @P0 EXIT ;  /* 0x000000000000094d */ /* 0x000fea0003800000 */
[----:B------:R-:W0:Y:S01]  /*0080*/  LDC.64 R2, c[0x0][0x380] ;  /* 0x0000e000ff027b82 */ /* 0x000e220000000a00 */
[----:B------:R-:W1:Y:S01]  /*0090*/  LDCU.64 UR4, c[0x0][0x358] ;  /* 0x00006b00ff0477ac */ /* 0x000e620008000a00 */
[----:B------:R-:W-:Y:S01]  /*00a0*/  I2FP.F32.S32 R7, R5 ;  /* 0x0000000500077245 */ /* 0x000fe20000201400 */
[----:B0-----:R-:W-:-:S05]  /*00b0*/  IMAD.WIDE R2, R5, 0x4, R2 ;  /* 0x0000000405027825 */ /* 0x001fca00078e0202 */
[----:B-1----:R-:W-:Y:S01]  /*00c0*/  STG.E desc[UR4][R2.64], R7 ;  /* 0x0000000702007986 */ /* 0x002fe2000c101904 */
[----:B------:R-:W-:Y:S05]  /*00d0*/  EXIT ;  /* 0x000000000000794d */ /* 0x000fea0003800000 */
.L_x_0:
[----:B------:R-:W-:-:S00]  /*00e0*/  BRA `(.L_x_0) ;  /* 0xfffffffc00fc7947 */ /* 0x000fc0000383ffff */
[----:B------:R-:W-:-:S00]  /*00f0*/  NOP ;  /* 0x0000000000007918 */ /* 0x000fc00000000000 */
        /* <DEDUP_REMOVED lines=8> */
.L_x_1:


//--------------------- .nv.shared.reserved.0     --------------------------
	.section	.nv.shared.reserved.0,"aw",@nobits
	.weak		__nv_reservedSMEM_offset_0_alias
	.size		__nv_reservedSMEM_offset_0_alias, 0, 64
	.other		__nv_reservedSMEM_offset_0_alias,@"STO_CUDA_RESERVED_SHARED STV_DEFAULT"
__nv_reservedSMEM_offset_0_alias:
	.zero		0
	.zero		64


//--------------------- .nv.constant0._Z16initializeKernelPfi --------------------------
	.section	.nv.constant0._Z16initializeKernelPfi,"a",@progbits
	.sectionflags	@""
	.align	4
.nv.constant0._Z16initializeKernelPfi:
	.zero		908


//--------------------- SYMBOLS --------------------------

	.type		.nv.reservedSmem.offset0,@object
	.size		.nv.reservedSmem.offset0,0x4
